//
// Generated by NVIDIA NVVM Compiler
//
// Compiler Build ID: CL-36424714
// Cuda compilation tools, release 13.0, V13.0.88
// Based on NVVM 20.0.0
//

.version 9.0
.target sm_100
.address_size 64

	// .globl	_Z10kernelSomaPiS_S_i

.visible .entry _Z10kernelSomaPiS_S_i(
	.param .u64 .ptr .align 1 _Z10kernelSomaPiS_S_i_param_0,
	.param .u64 .ptr .align 1 _Z10kernelSomaPiS_S_i_param_1,
	.param .u64 .ptr .align 1 _Z10kernelSomaPiS_S_i_param_2,
	.param .u32 _Z10kernelSomaPiS_S_i_param_3
)
{
	.reg .pred 	%p<2>;
	.reg .b32 	%r<9>;
	.reg .b64 	%rd<11>;

	ld.param.u64 	%rd1, [_Z10kernelSomaPiS_S_i_param_0];
	ld.param.u64 	%rd2, [_Z10kernelSomaPiS_S_i_param_1];
	ld.param.u64 	%rd3, [_Z10kernelSomaPiS_S_i_param_2];
	ld.param.u32 	%r2, [_Z10kernelSomaPiS_S_i_param_3];
	mov.u32 	%r3, %ntid.x;
	mov.u32 	%r4, %ctaid.x;
	mov.u32 	%r5, %tid.x;
	mad.lo.s32 	%r1, %r3, %r4, %r5;
	setp.ge.s32 	%p1, %r1, %r2;
	@%p1 bra 	$L__BB0_2;
	cvta.to.global.u64 	%rd4, %rd1;
	cvta.to.global.u64 	%rd5, %rd2;
	cvta.to.global.u64 	%rd6, %rd3;
	mul.wide.s32 	%rd7, %r1, 4;
	add.s64 	%rd8, %rd4, %rd7;
	ld.global.u32 	%r6, [%rd8];
	add.s64 	%rd9, %rd5, %rd7;
	ld.global.u32 	%r7, [%rd9];
	add.s32 	%r8, %r7, %r6;
	add.s64 	%rd10, %rd6, %rd7;
	st.global.u32 	[%rd10], %r8;
$L__BB0_2:
	ret;

}


// ===== COMPILED SASS (sm_100) =====

	.target	sm_100

	.elftype	@"ET_EXEC"


//--------------------- .note.nv.tkinfo           --------------------------
	.section	.note.nv.tkinfo,"",@"SHT_NOTE"
	.sectionflags	@"SHF_NOTE_NV_TKINFO"
	.tkinfo
        /*0018*/ 	.word	0x00000002
        /*0030*/ 	.string	""
        /*0030*/ 	.string	"ptxas"
        /*0030*/ 	.string	"Cuda compilation tools, release 13.0, V13.0.88"
        /*0030*/ 	.string	"Build cuda_13.0.r13.0/compiler.36424714_0"
        /*0030*/ 	.string	"-arch sm_100 -m 64 "



//--------------------- .note.nv.cuinfo           --------------------------
	.section	.note.nv.cuinfo,"",@"SHT_NOTE"
	.sectionflags	@"SHF_NOTE_NV_CUINFO"
        /*0018*/ 	.short	0x0002
        /*001a*/ 	.short	0x0064
        /*001c*/ 	.short	0x0082
	.zero		2


//--------------------- .nv.info                  --------------------------
	.section	.nv.info,"",@"SHT_CUDA_INFO"
	.align	4


	//----- nvinfo : EIATTR_REGCOUNT
	.align		4
        /*0000*/ 	.byte	0x04, 0x2f
        /*0002*/ 	.short	(.L_1 - .L_0)
	.align		4
.L_0:
        /*0004*/ 	.word	index@(_Z10kernelSomaPiS_S_i)
        /*0008*/ 	.word	0x0000000c


	//----- nvinfo : EIATTR_FRAME_SIZE
	.align		4
.L_1:
        /*000c*/ 	.byte	0x04, 0x11
        /*000e*/ 	.short	(.L_3 - .L_2)
	.align		4
.L_2:
        /*0010*/ 	.word	index@(_Z10kernelSomaPiS_S_i)
        /*0014*/ 	.word	0x00000000


	//----- nvinfo : EIATTR_MIN_STACK_SIZE
	.align		4
.L_3:
        /*0018*/ 	.byte	0x04, 0x12
        /*001a*/ 	.short	(.L_5 - .L_4)
	.align		4
.L_4:
        /*001c*/ 	.word	index@(_Z10kernelSomaPiS_S_i)
        /*0020*/ 	.word	0x00000000
.L_5:


//--------------------- .nv.compat                --------------------------
	.section	.nv.compat,"",@"SHT_CUDA_COMPAT_INFO"
	.align	4
        /*0000*/ 	.byte	0x02, 0x09, 0x00, 0x00, 0x02, 0x02, 0x01, 0x00, 0x02, 0x05, 0x05, 0x00, 0x03, 0x07, 0x01, 0x01
        /*0010*/ 	.byte	0x02, 0x03, 0x00, 0x00, 0x02, 0x06, 0x01, 0x00, 0x04, 0x0b, 0x08, 0x00, 0x09, 0x00, 0x00, 0x00
        /*0020*/ 	.byte	0x00, 0x00, 0x00, 0x00


//--------------------- .nv.info._Z10kernelSomaPiS_S_i --------------------------
	.section	.nv.info._Z10kernelSomaPiS_S_i,"",@"SHT_CUDA_INFO"
	.sectionflags	@""
	.align	4


	//----- nvinfo : EIATTR_CUDA_API_VERSION
	.align		4
        /*0000*/ 	.byte	0x04, 0x37
        /*0002*/ 	.short	(.L_7 - .L_6)
.L_6:
        /*0004*/ 	.word	0x00000082


	//----- nvinfo : EIATTR_KPARAM_INFO
	.align		4
.L_7:
        /*0008*/ 	.byte	0x04, 0x17
        /*000a*/ 	.short	(.L_9 - .L_8)
.L_8:
        /*000c*/ 	.word	0x00000000
        /*0010*/ 	.short	0x0003
        /*0012*/ 	.short	0x0018
        /*0014*/ 	.byte	0x00, 0xf0, 0x11, 0x00


	//----- nvinfo : EIATTR_KPARAM_INFO
	.align		4
.L_9:
        /*0018*/ 	.byte	0x04, 0x17
        /*001a*/ 	.short	(.L_11 - .L_10)
.L_10:
        /*001c*/ 	.word	0x00000000
        /*0020*/ 	.short	0x0002
        /*0022*/ 	.short	0x0010
        /*0024*/ 	.byte	0x00, 0xf5, 0x21, 0x00


	//----- nvinfo : EIATTR_KPARAM_INFO
	.align		4
.L_11:
        /*0028*/ 	.byte	0x04, 0x17
        /*002a*/ 	.short	(.L_13 - .L_12)
.L_12:
        /*002c*/ 	.word	0x00000000
        /*0030*/ 	.short	0x0001
        /*0032*/ 	.short	0x0008
        /*0034*/ 	.byte	0x00, 0xf5, 0x21, 0x00


	//----- nvinfo : EIATTR_KPARAM_INFO
	.align		4
.L_13:
        /*0038*/ 	.byte	0x04, 0x17
        /*003a*/ 	.short	(.L_15 - .L_14)
.L_14:
        /*003c*/ 	.word	0x00000000
        /*0040*/ 	.short	0x0000
        /*0042*/ 	.short	0x0000
        /*0044*/ 	.byte	0x00, 0xf5, 0x21, 0x00


	//----- nvinfo : EIATTR_SPARSE_MMA_MASK
	.align		4
.L_15:
        /*0048*/ 	.byte	0x03, 0x50
        /*004a*/ 	.short	0x0000


	//----- nvinfo : EIATTR_MAXREG_COUNT
	.align		4
        /*004c*/ 	.byte	0x03, 0x1b
        /*004e*/ 	.short	0x00ff


	//----- nvinfo : EIATTR_MERCURY_ISA_VERSION
	.align		4
        /*0050*/ 	.byte	0x03, 0x5f
        /*0052*/ 	.short	0x0101


	//----- nvinfo : EIATTR_VRC_CTA_INIT_COUNT
	.align		4
        /*0054*/ 	.byte	0x02, 0x4a
	.zero		1
	.zero		1


	//----- nvinfo : EIATTR_EXIT_INSTR_OFFSETS
	.align		4
        /*0058*/ 	.byte	0x04, 0x1c
        /*005a*/ 	.short	(.L_17 - .L_16)


	//   ....[0]....
.L_16:
        /*005c*/ 	.word	0x00000070


	//   ....[1]....
        /*0060*/ 	.word	0x00000130


	//----- nvinfo : EIATTR_CBANK_PARAM_SIZE
	.align		4
.L_17:
        /*0064*/ 	.byte	0x03, 0x19
        /*0066*/ 	.short	0x001c


	//----- nvinfo : EIATTR_PARAM_CBANK
	.align		4
        /*0068*/ 	.byte	0x04, 0x0a
        /*006a*/ 	.short	(.L_19 - .L_18)
	.align		4
.L_18:
        /*006c*/ 	.word	index@(.nv.constant0._Z10kernelSomaPiS_S_i)
        /*0070*/ 	.short	0x0380
        /*0072*/ 	.short	0x001c


	//----- nvinfo : EIATTR_SW_WAR
	.align		4
.L_19:
        /*0074*/ 	.byte	0x04, 0x36
        /*0076*/ 	.short	(.L_21 - .L_20)
.L_20:
        /*0078*/ 	.word	0x00000008
.L_21:


//--------------------- .nv.callgraph             --------------------------
	.section	.nv.callgraph,"",@"SHT_CUDA_CALLGRAPH"
	.align	4
	.sectionentsize	8
	.align		4
        /*0000*/ 	.word	0x00000000
	.align		4
        /*0004*/ 	.word	0xffffffff
	.align		4
        /*0008*/ 	.word	0x00000000
	.align		4
        /*000c*/ 	.word	0xfffffffe
	.align		4
        /*0010*/ 	.word	0x00000000
	.align		4
        /*0014*/ 	.word	0xfffffffd
	.align		4
        /*0018*/ 	.word	0x00000000
	.align		4
        /*001c*/ 	.word	0xfffffffc


//--------------------- .text._Z10kernelSomaPiS_S_i --------------------------
	.section	.text._Z10kernelSomaPiS_S_i,"ax",@progbits
	.align	128
        .global         _Z10kernelSomaPiS_S_i
        .type           _Z10kernelSomaPiS_S_i,@function
        .size           _Z10kernelSomaPiS_S_i,(.L_x_1 - _Z10kernelSomaPiS_S_i)
        .other          _Z10kernelSomaPiS_S_i,@"STO_CUDA_ENTRY STV_DEFAULT"
_Z10kernelSomaPiS_S_i:
.text._Z10kernelSomaPiS_S_i:
[----:B------:R-:W-:Y:S01]  /*0000*/  LDC R1, c[0x0][0x37c] ;  /* 0x0000df00ff017b82 */ /* 0x000fe20000000800 */
[----:B------:R-:W0:Y:S01]  /*0010*/  S2R R9, SR_CTAID.X ;  /* 0x0000000000097919 */ /* 0x000e220000002500 */
[----:B------:R-:W0:Y:S01]  /*0020*/  LDCU UR4, c[0x0][0x360] ;  /* 0x00006c00ff0477ac */ /* 0x000e220008000800 */
[----:B------:R-:W0:Y:S01]  /*0030*/  S2R R0, SR_TID.X ;  /* 0x0000000000007919 */ /* 0x000e220000002100 */
[----:B------:R-:W1:Y:S01]  /*0040*/  LDCU UR5, c[0x0][0x398] ;  /* 0x00007300ff0577ac */ /* 0x000e620008000800 */
[----:B0-----:R-:W-:-:S05]  /*0050*/  IMAD R9, R9, UR4, R0 ;  /* 0x0000000409097c24 */ /* 0x001fca000f8e0200 */
[----:B-1----:R-:W-:-:S13]  /*0060*/  ISETP.GE.AND P0, PT, R9, UR5, PT ;  /* 0x0000000509007c0c */ /* 0x002fda000bf06270 */
[----:B------:R-:W-:Y:S05]  /*0070*/  @P0 EXIT ;  /* 0x000000000000094d */ /* 0x000fea0003800000 */
[----:B------:R-:W0:Y:S01]  /*0080*/  LDC.64 R2, c[0x0][0x380] ;  /* 0x0000e000ff027b82 */ /* 0x000e220000000a00 */
[----:B------:R-:W1:Y:S07]  /*0090*/  LDCU.64 UR4, c[0x0][0x358] ;  /* 0x00006b00ff0477ac */ /* 0x000e6e0008000a00 */
[----:B------:R-:W2:Y:S08]  /*00a0*/  LDC.64 R4, c[0x0][0x388] ;  /* 0x0000e200ff047b82 */ /* 0x000eb00000000a00 */
[----:B------:R-:W3:Y:S01]  /*00b0*/  LDC.64 R6, c[0x0][0x390] ;  /* 0x0000e400ff067b82 */ /* 0x000ee20000000a00 */
[----:B0-----:R-:W-:-:S06]  /*00c0*/  IMAD.WIDE R2, R9, 0x4, R2 ;  /* 0x0000000409027825 */ /* 0x001fcc00078e0202 */
[----:B-1----:R-:W4:Y:S01]  /*00d0*/  LDG.E R2, desc[UR4][R2.64] ;  /* 0x0000000402027981 */ /* 0x002f22000c1e1900 */
[----:B--2---:R-:W-:-:S06]  /*00e0*/  IMAD.WIDE R4, R9, 0x4, R4 ;  /* 0x0000000409047825 */ /* 0x004fcc00078e0204 */
[----:B------:R-:W4:Y:S01]  /*00f0*/  LDG.E R5, desc[UR4][R4.64] ;  /* 0x0000000404057981 */ /* 0x000f22000c1e1900 */
[----:B---3--:R-:W-:Y:S01]  /*0100*/  IMAD.WIDE R6, R9, 0x4, R6 ;  /* 0x0000000409067825 */ /* 0x008fe200078e0206 */
[----:B----4-:R-:W-:-:S05]  /*0110*/  IADD3 R9, PT, PT, R2, R5, RZ ;  /* 0x0000000502097210 */ /* 0x010fca0007ffe0ff */
[----:B------:R-:W-:Y:S01]  /*0120*/  STG.E desc[UR4][R6.64], R9 ;  /* 0x0000000906007986 */ /* 0x000fe2000c101904 */
[----:B------:R-:W-:Y:S05]  /*0130*/  EXIT ;  /* 0x000000000000794d */ /* 0x000fea0003800000 */
.L_x_0:
[----:B------:R-:W-:-:S00]  /*0140*/  BRA `(.L_x_0) ;  /* 0xfffffffc00fc7947 */ /* 0x000fc0000383ffff */
[----:B------:R-:W-:-:S00]  /*0150*/  NOP ;  /* 0x0000000000007918 */ /* 0x000fc00000000000 */
        /* <DEDUP_REMOVED lines=10> */
.L_x_1:


//--------------------- .nv.shared.reserved.0     --------------------------
	.section	.nv.shared.reserved.0,"aw",@nobits
	.weak		__nv_reservedSMEM_offset_0_alias
	.size		__nv_reservedSMEM_offset_0_alias, 0, 64
	.other		__nv_reservedSMEM_offset_0_alias,@"STO_CUDA_RESERVED_SHARED STV_DEFAULT"
__nv_reservedSMEM_offset_0_alias:
	.zero		0
	.zero		64


//--------------------- .nv.constant0._Z10kernelSomaPiS_S_i --------------------------
	.section	.nv.constant0._Z10kernelSomaPiS_S_i,"a",@progbits
	.sectionflags	@""
	.align	4
.nv.constant0._Z10kernelSomaPiS_S_i:
	.zero		924


//--------------------- SYMBOLS --------------------------

	.type		.nv.reservedSmem.offset0,@object
	.size		.nv.reservedSmem.offset0,0x4
